	.headerflags	@"EF_CUDA_TEXMODE_UNIFIED EF_CUDA_64BIT_ADDRESS EF_CUDA_ACCELERATORS EF_CUDA_SM90 EF_CUDA_VIRTUAL_SM(EF_CUDA_SM90)"
	.elftype	@"ET_EXEC"


//--------------------- .nv.info                  --------------------------
	.section	.nv.info,"",@"SHT_CUDA_INFO"
	.align	4


	//----- nvinfo : EIATTR_REGCOUNT
	.align		4
        /*0000*/ 	.byte	0x04, 0x2f
        /*0002*/ 	.short	(.L_1 - .L_0)
	.align		4
.L_0:
        /*0004*/ 	.word	index@(triton_poi_fused_convolution_relu_40)
        /*0008*/ 	.word	0x0000000c


	//----- nvinfo : EIATTR_MIN_STACK_SIZE
	.align		4
.L_1:
        /*000c*/ 	.byte	0x04, 0x12
        /*000e*/ 	.short	(.L_3 - .L_2)
	.align		4
.L_2:
        /*0010*/ 	.word	index@(triton_poi_fused_convolution_relu_40)
        /*0014*/ 	.word	0x00000000


	//----- nvinfo : EIATTR_FRAME_SIZE
	.align		4
.L_3:
        /*0018*/ 	.byte	0x04, 0x11
        /*001a*/ 	.short	(.L_5 - .L_4)
	.align		4
.L_4:
        /*001c*/ 	.word	index@(triton_poi_fused_convolution_relu_40)
        /*0020*/ 	.word	0x00000000


	//----- nvinfo : EIATTR_MIN_STACK_SIZE
	.align		4
.L_5:
        /*0024*/ 	.byte	0x04, 0x12
        /*0026*/ 	.short	(.L_7 - .L_6)
	.align		4
.L_6:
        /*0028*/ 	.word	index@(triton_poi_fused_convolution_relu_40)
        /*002c*/ 	.word	0x00000000
.L_7:


//--------------------- .nv.info.triton_poi_fused_convolution_relu_40 --------------------------
	.section	.nv.info.triton_poi_fused_convolution_relu_40,"",@"SHT_CUDA_INFO"
	.sectionflags	@""
	.align	4


	//----- nvinfo : EIATTR_CUDA_API_VERSION
	.align		4
        /*0000*/ 	.byte	0x04, 0x37
        /*0002*/ 	.short	(.L_9 - .L_8)
.L_8:
        /*0004*/ 	.word	0x0000007c


	//----- nvinfo : EIATTR_KPARAM_INFO
	.align		4
.L_9:
        /*0008*/ 	.byte	0x04, 0x17
        /*000a*/ 	.short	(.L_11 - .L_10)
.L_10:
        /*000c*/ 	.word	0x00000000
        /*0010*/ 	.short	0x0002
        /*0012*/ 	.short	0x0010
        /*0014*/ 	.byte	0x00, 0xf0, 0x11, 0x00


	//----- nvinfo : EIATTR_KPARAM_INFO
	.align		4
.L_11:
        /*0018*/ 	.byte	0x04, 0x17
        /*001a*/ 	.short	(.L_13 - .L_12)
.L_12:
        /*001c*/ 	.word	0x00000000
        /*0020*/ 	.short	0x0001
        /*0022*/ 	.short	0x0008
        /*0024*/ 	.byte	0x00, 0xf4, 0x21, 0x00


	//----- nvinfo : EIATTR_KPARAM_INFO
	.align		4
.L_13:
        /*0028*/ 	.byte	0x04, 0x17
        /*002a*/ 	.short	(.L_15 - .L_14)
.L_14:
        /*002c*/ 	.word	0x00000000
        /*0030*/ 	.short	0x0000
        /*0032*/ 	.short	0x0000
        /*0034*/ 	.byte	0x00, 0xf4, 0x21, 0x00


	//----- nvinfo : EIATTR_SPARSE_MMA_MASK
	.align		4
.L_15:
        /*0038*/ 	.byte	0x03, 0x50
        /*003a*/ 	.short	0x0000


	//----- nvinfo : EIATTR_MAXREG_COUNT
	.align		4
        /*003c*/ 	.byte	0x03, 0x1b
        /*003e*/ 	.short	0x00ff


	//----- nvinfo : EIATTR_EXIT_INSTR_OFFSETS
	.align		4
        /*0040*/ 	.byte	0x04, 0x1c
        /*0042*/ 	.short	(.L_17 - .L_16)


	//   ....[0]....
.L_16:
        /*0044*/ 	.word	0x00000170


	//   ....[1]....
        /*0048*/ 	.word	0x00000190


	//----- nvinfo : EIATTR_REQNTID
	.align		4
.L_17:
        /*004c*/ 	.byte	0x04, 0x10
        /*004e*/ 	.short	(.L_19 - .L_18)
.L_18:
        /*0050*/ 	.word	0x00000080
        /*0054*/ 	.word	0x00000001
        /*0058*/ 	.word	0x00000001


	//----- nvinfo : EIATTR_CBANK_PARAM_SIZE
	.align		4
.L_19:
        /*005c*/ 	.byte	0x03, 0x19
        /*005e*/ 	.short	0x0014


	//----- nvinfo : EIATTR_PARAM_CBANK
	.align		4
        /*0060*/ 	.byte	0x04, 0x0a
        /*0062*/ 	.short	(.L_21 - .L_20)
	.align		4
.L_20:
        /*0064*/ 	.word	index@(.nv.constant0.triton_poi_fused_convolution_relu_40)
        /*0068*/ 	.short	0x0210
        /*006a*/ 	.short	0x0014


	//----- nvinfo : EIATTR_SW_WAR
	.align		4
.L_21:
        /*006c*/ 	.byte	0x04, 0x36
        /*006e*/ 	.short	(.L_23 - .L_22)
.L_22:
        /*0070*/ 	.word	0x00000008
.L_23:


//--------------------- .nv.callgraph             --------------------------
	.section	.nv.callgraph,"",@"SHT_CUDA_CALLGRAPH"
	.align	4
	.sectionentsize	8
	.align		4
        /*0000*/ 	.word	0x00000000
	.align		4
        /*0004*/ 	.word	0xffffffff
	.align		4
        /*0008*/ 	.word	0x00000000
	.align		4
        /*000c*/ 	.word	0xfffffffe
	.align		4
        /*0010*/ 	.word	0x00000000
	.align		4
        /*0014*/ 	.word	0xfffffffd
	.align		4
        /*0018*/ 	.word	0x00000000
	.align		4
        /*001c*/ 	.word	0xfffffffc


//--------------------- .text.triton_poi_fused_convolution_relu_40 --------------------------
	.section	.text.triton_poi_fused_convolution_relu_40,"ax",@progbits
	.align	128
        .global         triton_poi_fused_convolution_relu_40
        .type           triton_poi_fused_convolution_relu_40,@function
        .size           triton_poi_fused_convolution_relu_40,(.L_x_1 - triton_poi_fused_convolution_relu_40)
        .other          triton_poi_fused_convolution_relu_40,@"STO_CUDA_ENTRY STV_DEFAULT"
triton_poi_fused_convolution_relu_40:
.text.triton_poi_fused_convolution_relu_40:
[----:B------:R-:W0:Y:S02]  /*0000*/  LDC R1, c[0x0][0x28] ;  /* 0x00000a00ff017b82 */ /* 0x000e240000000800 */
[----:B------:R-:W1:Y:S01]  /*0010*/  S2R R0, SR_TID.X ;  /* 0x0000000000007919 */ /* 0x000e620000002100 */
[----:B------:R-:W2:Y:S01]  /*0020*/  LDC.64 R2, c[0x0][0x210] ;  /* 0x00008400ff027b82 */ /* 0x000ea20000000a00 */
[----:B------:R-:W-:Y:S01]  /*0030*/  ULDC.64 UR4, c[0x0][0x208] ;  /* 0x0000820000047ab9 */ /* 0x000fe20000000a00 */
[----:B------:R-:W3:Y:S06]  /*0040*/  S2R R7, SR_CTAID.X ;  /* 0x0000000000077919 */ /* 0x000eec0000002500 */
[----:B------:R-:W4:Y:S01]  /*0050*/  LDC.64 R4, c[0x0][0x218] ;  /* 0x00008600ff047b82 */ /* 0x000f220000000a00 */
[----:B-1----:R-:W-:-:S02]  /*0060*/  LOP3.LUT R0, R0, 0x7f, RZ, 0xc0, !PT ;  /* 0x0000007f00007812 */ /* 0x002fc400078ec0ff */
[----:B---3--:R-:W-:-:S03]  /*0070*/  SHF.R.S32.HI R6, RZ, 0x18, R7 ;  /* 0x00000018ff067819 */ /* 0x008fc60000011407 */
[----:B------:R-:W-:Y:S01]  /*0080*/  IMAD R7, R7, 0x80, R0 ;  /* 0x0000008007077824 */ /* 0x000fe200078e0200 */
[----:B------:R-:W-:-:S03]  /*0090*/  SGXT R0, R6, 0x1 ;  /* 0x000000010600781a */ /* 0x000fc60000000200 */
[C---:B--2---:R-:W-:Y:S01]  /*00a0*/  IMAD.WIDE R2, R7.reuse, 0x4, R2 ;  /* 0x0000000407027825 */ /* 0x044fe200078e0202 */
[----:B------:R-:W-:Y:S02]  /*00b0*/  ISETP.GE.AND P1, PT, R7, 0x400, PT ;  /* 0x000004000700780c */ /* 0x000fe40003f26270 */
[----:B------:R-:W-:-:S04]  /*00c0*/  LEA.HI R0, R0, R7, RZ, 0x4 ;  /* 0x0000000700007211 */ /* 0x000fc800078f20ff */
[----:B------:R-:W-:-:S05]  /*00d0*/  LOP3.LUT R0, R0, 0xfffffff0, RZ, 0xc0, !PT ;  /* 0xfffffff000007812 */ /* 0x000fca00078ec0ff */
[----:B------:R-:W-:Y:S02]  /*00e0*/  IMAD.IADD R9, R7, 0x1, -R0 ;  /* 0x0000000107097824 */ /* 0x000fe400078e0a00 */
[----:B------:R-:W-:Y:S02]  /*00f0*/  IMAD.MOV.U32 R0, RZ, RZ, RZ ;  /* 0x000000ffff007224 */ /* 0x000fe400078e00ff */
[----:B------:R-:W-:Y:S02]  /*0100*/  IMAD.MOV.U32 R7, RZ, RZ, RZ ;  /* 0x000000ffff077224 */ /* 0x000fe400078e00ff */
[----:B----4-:R-:W-:Y:S02]  /*0110*/  IMAD.WIDE R4, R9, 0x4, R4 ;  /* 0x0000000409047825 */ /* 0x010fe400078e0204 */
[----:B------:R-:W2:Y:S04]  /*0120*/  @!P1 LDG.E R0, desc[UR4][R2.64] ;  /* 0x0000000402009981 */ /* 0x000ea8000c1e1900 */
[----:B------:R-:W2:Y:S02]  /*0130*/  @!P1 LDG.E.EL R7, desc[UR4][R4.64] ;  /* 0x0000000404079981 */ /* 0x000ea4000c2e1900 */
[----:B--2---:R-:W-:Y:S01]  /*0140*/  FADD R6, R7, R0 ;  /* 0x0000000007067221 */ /* 0x004fe20000000000 */
[----:B------:R-:W-:-:S04]  /*0150*/  FSETP.GEU.AND P0, PT, R0, -R7, PT ;  /* 0x800000070000720b */ /* 0x000fc80003f0e000 */
[----:B------:R-:W-:Y:S01]  /*0160*/  FSEL R7, R6, RZ, P0 ;  /* 0x000000ff06077208 */ /* 0x000fe20000000000 */
[----:B------:R-:W-:Y:S08]  /*0170*/  @P1 EXIT ;  /* 0x000000000000194d */ /* 0x000ff00003800000 */
[----:B------:R-:W-:Y:S01]  /*0180*/  STG.E desc[UR4][R2.64], R7 ;  /* 0x0000000702007986 */ /* 0x000fe2000c101904 */
[----:B------:R-:W-:Y:S05]  /*0190*/  EXIT ;  /* 0x000000000000794d */ /* 0x000fea0003800000 */
.L_x_0:
[----:B------:R-:W-:-:S00]  /*01a0*/  BRA `(.L_x_0) ;  /* 0xfffffffc00fc7947 */ /* 0x000fc0000383ffff */
[----:B------:R-:W-:-:S00]  /*01b0*/  NOP ;  /* 0x0000000000007918 */ /* 0x000fc00000000000 */
        /* <DEDUP_REMOVED lines=12> */
.L_x_1:


//--------------------- .nv.constant0.triton_poi_fused_convolution_relu_40 --------------------------
	.section	.nv.constant0.triton_poi_fused_convolution_relu_40,"a",@progbits
	.sectionflags	@""
	.align	4
.nv.constant0.triton_poi_fused_convolution_relu_40:
	.zero		548
